//
// Generated by NVIDIA NVVM Compiler
//
// Compiler Build ID: CL-36424714
// Cuda compilation tools, release 13.0, V13.0.88
// Based on NVVM 20.0.0
//

.version 9.0
.target sm_100
.address_size 64

	// .globl	_Z7AddIntsPiS_i

.visible .entry _Z7AddIntsPiS_i(
	.param .u64 .ptr .align 1 _Z7AddIntsPiS_i_param_0,
	.param .u64 .ptr .align 1 _Z7AddIntsPiS_i_param_1,
	.param .u32 _Z7AddIntsPiS_i_param_2
)
{
	.reg .pred 	%p<2>;
	.reg .b32 	%r<9>;
	.reg .b64 	%rd<8>;

	ld.param.u64 	%rd1, [_Z7AddIntsPiS_i_param_0];
	ld.param.u64 	%rd2, [_Z7AddIntsPiS_i_param_1];
	ld.param.u32 	%r2, [_Z7AddIntsPiS_i_param_2];
	mov.u32 	%r3, %ntid.x;
	mov.u32 	%r4, %ctaid.x;
	mov.u32 	%r5, %tid.x;
	mad.lo.s32 	%r1, %r3, %r4, %r5;
	setp.ge.s32 	%p1, %r1, %r2;
	@%p1 bra 	$L__BB0_2;
	cvta.to.global.u64 	%rd3, %rd1;
	cvta.to.global.u64 	%rd4, %rd2;
	mul.wide.s32 	%rd5, %r1, 4;
	add.s64 	%rd6, %rd3, %rd5;
	ld.global.u32 	%r6, [%rd6];
	add.s64 	%rd7, %rd4, %rd5;
	ld.global.u32 	%r7, [%rd7];
	add.s32 	%r8, %r7, %r6;
	st.global.u32 	[%rd6], %r8;
$L__BB0_2:
	ret;

}


// ===== COMPILED SASS (sm_100) =====

	.target	sm_100

	.elftype	@"ET_EXEC"


//--------------------- .note.nv.tkinfo           --------------------------
	.section	.note.nv.tkinfo,"",@"SHT_NOTE"
	.sectionflags	@"SHF_NOTE_NV_TKINFO"
	.tkinfo
        /*0018*/ 	.word	0x00000002
        /*0030*/ 	.string	""
        /*0030*/ 	.string	"ptxas"
        /*0030*/ 	.string	"Cuda compilation tools, release 13.0, V13.0.88"
        /*0030*/ 	.string	"Build cuda_13.0.r13.0/compiler.36424714_0"
        /*0030*/ 	.string	"-arch sm_100 -m 64 "



//--------------------- .note.nv.cuinfo           --------------------------
	.section	.note.nv.cuinfo,"",@"SHT_NOTE"
	.sectionflags	@"SHF_NOTE_NV_CUINFO"
        /*0018*/ 	.short	0x0002
        /*001a*/ 	.short	0x0064
        /*001c*/ 	.short	0x0082
	.zero		2


//--------------------- .nv.info                  --------------------------
	.section	.nv.info,"",@"SHT_CUDA_INFO"
	.align	4


	//----- nvinfo : EIATTR_REGCOUNT
	.align		4
        /*0000*/ 	.byte	0x04, 0x2f
        /*0002*/ 	.short	(.L_1 - .L_0)
	.align		4
.L_0:
        /*0004*/ 	.word	index@(_Z7AddIntsPiS_i)
        /*0008*/ 	.word	0x0000000a


	//----- nvinfo : EIATTR_FRAME_SIZE
	.align		4
.L_1:
        /*000c*/ 	.byte	0x04, 0x11
        /*000e*/ 	.short	(.L_3 - .L_2)
	.align		4
.L_2:
        /*0010*/ 	.word	index@(_Z7AddIntsPiS_i)
        /*0014*/ 	.word	0x00000000


	//----- nvinfo : EIATTR_MIN_STACK_SIZE
	.align		4
.L_3:
        /*0018*/ 	.byte	0x04, 0x12
        /*001a*/ 	.short	(.L_5 - .L_4)
	.align		4
.L_4:
        /*001c*/ 	.word	index@(_Z7AddIntsPiS_i)
        /*0020*/ 	.word	0x00000000
.L_5:


//--------------------- .nv.compat                --------------------------
	.section	.nv.compat,"",@"SHT_CUDA_COMPAT_INFO"
	.align	4
        /*0000*/ 	.byte	0x02, 0x09, 0x00, 0x00, 0x02, 0x02, 0x01, 0x00, 0x02, 0x05, 0x05, 0x00, 0x03, 0x07, 0x01, 0x01
        /*0010*/ 	.byte	0x02, 0x03, 0x00, 0x00, 0x02, 0x06, 0x01, 0x00, 0x04, 0x0b, 0x08, 0x00, 0x09, 0x00, 0x00, 0x00
        /*0020*/ 	.byte	0x00, 0x00, 0x00, 0x00


//--------------------- .nv.info._Z7AddIntsPiS_i  --------------------------
	.section	.nv.info._Z7AddIntsPiS_i,"",@"SHT_CUDA_INFO"
	.sectionflags	@""
	.align	4


	//----- nvinfo : EIATTR_CUDA_API_VERSION
	.align		4
        /*0000*/ 	.byte	0x04, 0x37
        /*0002*/ 	.short	(.L_7 - .L_6)
.L_6:
        /*0004*/ 	.word	0x00000082


	//----- nvinfo : EIATTR_KPARAM_INFO
	.align		4
.L_7:
        /*0008*/ 	.byte	0x04, 0x17
        /*000a*/ 	.short	(.L_9 - .L_8)
.L_8:
        /*000c*/ 	.word	0x00000000
        /*0010*/ 	.short	0x0002
        /*0012*/ 	.short	0x0010
        /*0014*/ 	.byte	0x00, 0xf0, 0x11, 0x00


	//----- nvinfo : EIATTR_KPARAM_INFO
	.align		4
.L_9:
        /*0018*/ 	.byte	0x04, 0x17
        /*001a*/ 	.short	(.L_11 - .L_10)
.L_10:
        /*001c*/ 	.word	0x00000000
        /*0020*/ 	.short	0x0001
        /*0022*/ 	.short	0x0008
        /*0024*/ 	.byte	0x00, 0xf5, 0x21, 0x00


	//----- nvinfo : EIATTR_KPARAM_INFO
	.align		4
.L_11:
        /*0028*/ 	.byte	0x04, 0x17
        /*002a*/ 	.short	(.L_13 - .L_12)
.L_12:
        /*002c*/ 	.word	0x00000000
        /*0030*/ 	.short	0x0000
        /*0032*/ 	.short	0x0000
        /*0034*/ 	.byte	0x00, 0xf5, 0x21, 0x00


	//----- nvinfo : EIATTR_SPARSE_MMA_MASK
	.align		4
.L_13:
        /*0038*/ 	.byte	0x03, 0x50
        /*003a*/ 	.short	0x0000


	//----- nvinfo : EIATTR_MAXREG_COUNT
	.align		4
        /*003c*/ 	.byte	0x03, 0x1b
        /*003e*/ 	.short	0x00ff


	//----- nvinfo : EIATTR_MERCURY_ISA_VERSION
	.align		4
        /*0040*/ 	.byte	0x03, 0x5f
        /*0042*/ 	.short	0x0101


	//----- nvinfo : EIATTR_VRC_CTA_INIT_COUNT
	.align		4
        /*0044*/ 	.byte	0x02, 0x4a
	.zero		1
	.zero		1


	//----- nvinfo : EIATTR_EXIT_INSTR_OFFSETS
	.align		4
        /*0048*/ 	.byte	0x04, 0x1c
        /*004a*/ 	.short	(.L_15 - .L_14)


	//   ....[0]....
.L_14:
        /*004c*/ 	.word	0x00000070


	//   ....[1]....
        /*0050*/ 	.word	0x00000110


	//----- nvinfo : EIATTR_CBANK_PARAM_SIZE
	.align		4
.L_15:
        /*0054*/ 	.byte	0x03, 0x19
        /*0056*/ 	.short	0x0014


	//----- nvinfo : EIATTR_PARAM_CBANK
	.align		4
        /*0058*/ 	.byte	0x04, 0x0a
        /*005a*/ 	.short	(.L_17 - .L_16)
	.align		4
.L_16:
        /*005c*/ 	.word	index@(.nv.constant0._Z7AddIntsPiS_i)
        /*0060*/ 	.short	0x0380
        /*0062*/ 	.short	0x0014


	//----- nvinfo : EIATTR_SW_WAR
	.align		4
.L_17:
        /*0064*/ 	.byte	0x04, 0x36
        /*0066*/ 	.short	(.L_19 - .L_18)
.L_18:
        /*0068*/ 	.word	0x00000008
.L_19:


//--------------------- .nv.callgraph             --------------------------
	.section	.nv.callgraph,"",@"SHT_CUDA_CALLGRAPH"
	.align	4
	.sectionentsize	8
	.align		4
        /*0000*/ 	.word	0x00000000
	.align		4
        /*0004*/ 	.word	0xffffffff
	.align		4
        /*0008*/ 	.word	0x00000000
	.align		4
        /*000c*/ 	.word	0xfffffffe
	.align		4
        /*0010*/ 	.word	0x00000000
	.align		4
        /*0014*/ 	.word	0xfffffffd
	.align		4
        /*0018*/ 	.word	0x00000000
	.align		4
        /*001c*/ 	.word	0xfffffffc


//--------------------- .text._Z7AddIntsPiS_i     --------------------------
	.section	.text._Z7AddIntsPiS_i,"ax",@progbits
	.align	128
        .global         _Z7AddIntsPiS_i
        .type           _Z7AddIntsPiS_i,@function
        .size           _Z7AddIntsPiS_i,(.L_x_1 - _Z7AddIntsPiS_i)
        .other          _Z7AddIntsPiS_i,@"STO_CUDA_ENTRY STV_DEFAULT"
_Z7AddIntsPiS_i:
.text._Z7AddIntsPiS_i:
[----:B------:R-:W-:Y:S01]  /*0000*/  LDC R1, c[0x0][0x37c] ;  /* 0x0000df00ff017b82 */ /* 0x000fe20000000800 */
[----:B------:R-:W0:Y:S01]  /*0010*/  S2R R7, SR_CTAID.X ;  /* 0x0000000000077919 */ /* 0x000e220000002500 */
[----:B------:R-:W0:Y:S01]  /*0020*/  LDCU UR4, c[0x0][0x360] ;  /* 0x00006c00ff0477ac */ /* 0x000e220008000800 */
[----:B------:R-:W0:Y:S01]  /*0030*/  S2R R0, SR_TID.X ;  /* 0x0000000000007919 */ /* 0x000e220000002100 */
[----:B------:R-:W1:Y:S01]  /*0040*/  LDCU UR5, c[0x0][0x390] ;  /* 0x00007200ff0577ac */ /* 0x000e620008000800 */
[----:B0-----:R-:W-:-:S05]  /*0050*/  IMAD R7, R7, UR4, R0 ;  /* 0x0000000407077c24 */ /* 0x001fca000f8e0200 */
[----:B-1----:R-:W-:-:S13]  /*0060*/  ISETP.GE.AND P0, PT, R7, UR5, PT ;  /* 0x0000000507007c0c */ /* 0x002fda000bf06270 */
[----:B------:R-:W-:Y:S05]  /*0070*/  @P0 EXIT ;  /* 0x000000000000094d */ /* 0x000fea0003800000 */
[----:B------:R-:W0:Y:S01]  /*0080*/  LDC.64 R4, c[0x0][0x388] ;  /* 0x0000e200ff047b82 */ /* 0x000e220000000a00 */
[----:B------:R-:W1:Y:S07]  /*0090*/  LDCU.64 UR4, c[0x0][0x358] ;  /* 0x00006b00ff0477ac */ /* 0x000e6e0008000a00 */
[----:B------:R-:W2:Y:S01]  /*00a0*/  LDC.64 R2, c[0x0][0x380] ;  /* 0x0000e000ff027b82 */ /* 0x000ea20000000a00 */
[----:B0-----:R-:W-:-:S06]  /*00b0*/  IMAD.WIDE R4, R7, 0x4, R4 ;  /* 0x0000000407047825 */ /* 0x001fcc00078e0204 */
[----:B-1----:R-:W3:Y:S01]  /*00c0*/  LDG.E R5, desc[UR4][R4.64] ;  /* 0x0000000404057981 */ /* 0x002ee2000c1e1900 */
[----:B--2---:R-:W-:-:S05]  /*00d0*/  IMAD.WIDE R2, R7, 0x4, R2 ;  /* 0x0000000407027825 */ /* 0x004fca00078e0202 */
[----:B------:R-:W3:Y:S02]  /*00e0*/  LDG.E R0, desc[UR4][R2.64] ;  /* 0x0000000402007981 */ /* 0x000ee4000c1e1900 */
[----:B---3--:R-:W-:-:S05]  /*00f0*/  IADD3 R7, PT, PT, R0, R5, RZ ;  /* 0x0000000500077210 */ /* 0x008fca0007ffe0ff */
[----:B------:R-:W-:Y:S01]  /*0100*/  STG.E desc[UR4][R2.64], R7 ;  /* 0x0000000702007986 */ /* 0x000fe2000c101904 */
[----:B------:R-:W-:Y:S05]  /*0110*/  EXIT ;  /* 0x000000000000794d */ /* 0x000fea0003800000 */
.L_x_0:
[----:B------:R-:W-:-:S00]  /*0120*/  BRA `(.L_x_0) ;  /* 0xfffffffc00fc7947 */ /* 0x000fc0000383ffff */
[----:B------:R-:W-:-:S00]  /*0130*/  NOP ;  /* 0x0000000000007918 */ /* 0x000fc00000000000 */
        /* <DEDUP_REMOVED lines=12> */
.L_x_1:


//--------------------- .nv.shared.reserved.0     --------------------------
	.section	.nv.shared.reserved.0,"aw",@nobits
	.weak		__nv_reservedSMEM_offset_0_alias
	.size		__nv_reservedSMEM_offset_0_alias, 0, 64
	.other		__nv_reservedSMEM_offset_0_alias,@"STO_CUDA_RESERVED_SHARED STV_DEFAULT"
__nv_reservedSMEM_offset_0_alias:
	.zero		0
	.zero		64


//--------------------- .nv.constant0._Z7AddIntsPiS_i --------------------------
	.section	.nv.constant0._Z7AddIntsPiS_i,"a",@progbits
	.sectionflags	@""
	.align	4
.nv.constant0._Z7AddIntsPiS_i:
	.zero		916


//--------------------- SYMBOLS --------------------------

	.type		.nv.reservedSmem.offset0,@object
	.size		.nv.reservedSmem.offset0,0x4
